//
// Generated by NVIDIA NVVM Compiler
//
// Compiler Build ID: CL-36424714
// Cuda compilation tools, release 13.0, V13.0.88
// Based on NVVM 20.0.0
//

.version 9.0
.target sm_100
.address_size 64


.entry _Z10OutputIsARi(
	.param .u32 _Z10OutputIsARi_param_0
)
{


	ret;

}


// ===== COMPILED SASS (sm_100) =====

	.target	sm_100

	.elftype	@"ET_EXEC"


//--------------------- .note.nv.tkinfo           --------------------------
	.section	.note.nv.tkinfo,"",@"SHT_NOTE"
	.sectionflags	@"SHF_NOTE_NV_TKINFO"
	.tkinfo
        /*0018*/ 	.word	0x00000002
        /*0030*/ 	.string	""
        /*0030*/ 	.string	"ptxas"
        /*0030*/ 	.string	"Cuda compilation tools, release 13.0, V13.0.88"
        /*0030*/ 	.string	"Build cuda_13.0.r13.0/compiler.36424714_0"
        /*0030*/ 	.string	"-arch sm_100 -m 64 "



//--------------------- .note.nv.cuinfo           --------------------------
	.section	.note.nv.cuinfo,"",@"SHT_NOTE"
	.sectionflags	@"SHF_NOTE_NV_CUINFO"
        /*0018*/ 	.short	0x0002
        /*001a*/ 	.short	0x0064
        /*001c*/ 	.short	0x0082
	.zero		2


//--------------------- .nv.info                  --------------------------
	.section	.nv.info,"",@"SHT_CUDA_INFO"
	.align	4


	//----- nvinfo : EIATTR_REGCOUNT
	.align		4
        /*0000*/ 	.byte	0x04, 0x2f
        /*0002*/ 	.short	(.L_1 - .L_0)
	.align		4
.L_0:
        /*0004*/ 	.word	index@(_Z10OutputIsARi)
        /*0008*/ 	.word	0x00000004


	//----- nvinfo : EIATTR_FRAME_SIZE
	.align		4
.L_1:
        /*000c*/ 	.byte	0x04, 0x11
        /*000e*/ 	.short	(.L_3 - .L_2)
	.align		4
.L_2:
        /*0010*/ 	.word	index@(_Z10OutputIsARi)
        /*0014*/ 	.word	0x00000000


	//----- nvinfo : EIATTR_MIN_STACK_SIZE
	.align		4
.L_3:
        /*0018*/ 	.byte	0x04, 0x12
        /*001a*/ 	.short	(.L_5 - .L_4)
	.align		4
.L_4:
        /*001c*/ 	.word	index@(_Z10OutputIsARi)
        /*0020*/ 	.word	0x00000000
.L_5:


//--------------------- .nv.compat                --------------------------
	.section	.nv.compat,"",@"SHT_CUDA_COMPAT_INFO"
	.align	4
        /*0000*/ 	.byte	0x02, 0x09, 0x00, 0x00, 0x02, 0x02, 0x01, 0x00, 0x02, 0x05, 0x05, 0x00, 0x03, 0x07, 0x01, 0x01
        /*0010*/ 	.byte	0x02, 0x03, 0x00, 0x00, 0x02, 0x06, 0x01, 0x00, 0x04, 0x0b, 0x08, 0x00, 0x09, 0x00, 0x00, 0x00
        /*0020*/ 	.byte	0x00, 0x00, 0x00, 0x00


//--------------------- .nv.info._Z10OutputIsARi  --------------------------
	.section	.nv.info._Z10OutputIsARi,"",@"SHT_CUDA_INFO"
	.sectionflags	@""
	.align	4


	//----- nvinfo : EIATTR_CUDA_API_VERSION
	.align		4
        /*0000*/ 	.byte	0x04, 0x37
        /*0002*/ 	.short	(.L_7 - .L_6)
.L_6:
        /*0004*/ 	.word	0x00000082


	//----- nvinfo : EIATTR_KPARAM_INFO
	.align		4
.L_7:
        /*0008*/ 	.byte	0x04, 0x17
        /*000a*/ 	.short	(.L_9 - .L_8)
.L_8:
        /*000c*/ 	.word	0x00000000
        /*0010*/ 	.short	0x0000
        /*0012*/ 	.short	0x0000
        /*0014*/ 	.byte	0x00, 0xf0, 0x11, 0x00


	//----- nvinfo : EIATTR_SPARSE_MMA_MASK
	.align		4
.L_9:
        /*0018*/ 	.byte	0x03, 0x50
        /*001a*/ 	.short	0x0000


	//----- nvinfo : EIATTR_MAXREG_COUNT
	.align		4
        /*001c*/ 	.byte	0x03, 0x1b
        /*001e*/ 	.short	0x00ff


	//----- nvinfo : EIATTR_MERCURY_ISA_VERSION
	.align		4
        /*0020*/ 	.byte	0x03, 0x5f
        /*0022*/ 	.short	0x0101


	//----- nvinfo : EIATTR_VRC_CTA_INIT_COUNT
	.align		4
        /*0024*/ 	.byte	0x02, 0x4a
	.zero		1
	.zero		1


	//----- nvinfo : EIATTR_EXIT_INSTR_OFFSETS
	.align		4
        /*0028*/ 	.byte	0x04, 0x1c
        /*002a*/ 	.short	(.L_11 - .L_10)


	//   ....[0]....
.L_10:
        /*002c*/ 	.word	0x00000010


	//----- nvinfo : EIATTR_CBANK_PARAM_SIZE
	.align		4
.L_11:
        /*0030*/ 	.byte	0x03, 0x19
        /*0032*/ 	.short	0x0004


	//----- nvinfo : EIATTR_PARAM_CBANK
	.align		4
        /*0034*/ 	.byte	0x04, 0x0a
        /*0036*/ 	.short	(.L_13 - .L_12)
	.align		4
.L_12:
        /*0038*/ 	.word	index@(.nv.constant0._Z10OutputIsARi)
        /*003c*/ 	.short	0x0380
        /*003e*/ 	.short	0x0004


	//----- nvinfo : EIATTR_SW_WAR
	.align		4
.L_13:
        /*0040*/ 	.byte	0x04, 0x36
        /*0042*/ 	.short	(.L_15 - .L_14)
.L_14:
        /*0044*/ 	.word	0x00000008
.L_15:


//--------------------- .nv.callgraph             --------------------------
	.section	.nv.callgraph,"",@"SHT_CUDA_CALLGRAPH"
	.align	4
	.sectionentsize	8
	.align		4
        /*0000*/ 	.word	0x00000000
	.align		4
        /*0004*/ 	.word	0xffffffff
	.align		4
        /*0008*/ 	.word	0x00000000
	.align		4
        /*000c*/ 	.word	0xfffffffe
	.align		4
        /*0010*/ 	.word	0x00000000
	.align		4
        /*0014*/ 	.word	0xfffffffd
	.align		4
        /*0018*/ 	.word	0x00000000
	.align		4
        /*001c*/ 	.word	0xfffffffc


//--------------------- .text._Z10OutputIsARi     --------------------------
	.section	.text._Z10OutputIsARi,"ax",@progbits
	.align	128
.text._Z10OutputIsARi:
        .type           _Z10OutputIsARi,@function
        .size           _Z10OutputIsARi,(.L_x_1 - _Z10OutputIsARi)
        .other          _Z10OutputIsARi,@"STO_CUDA_ENTRY STV_DEFAULT"
_Z10OutputIsARi:
[----:B------:R-:W-:Y:S01]  /*0000*/  LDC R1, c[0x0][0x37c] ;  /* 0x0000df00ff017b82 */ /* 0x000fe20000000800 */
[----:B------:R-:W-:Y:S05]  /*0010*/  EXIT ;  /* 0x000000000000794d */ /* 0x000fea0003800000 */
.L_x_0:
[----:B------:R-:W-:-:S00]  /*0020*/  BRA `(.L_x_0) ;  /* 0xfffffffc00fc7947 */ /* 0x000fc0000383ffff */
[----:B------:R-:W-:-:S00]  /*0030*/  NOP ;  /* 0x0000000000007918 */ /* 0x000fc00000000000 */
        /* <DEDUP_REMOVED lines=12> */
.L_x_1:


//--------------------- .nv.shared.reserved.0     --------------------------
	.section	.nv.shared.reserved.0,"aw",@nobits
	.weak		__nv_reservedSMEM_offset_0_alias
	.size		__nv_reservedSMEM_offset_0_alias, 0, 64
	.other		__nv_reservedSMEM_offset_0_alias,@"STO_CUDA_RESERVED_SHARED STV_DEFAULT"
__nv_reservedSMEM_offset_0_alias:
	.zero		0
	.zero		64


//--------------------- .nv.constant0._Z10OutputIsARi --------------------------
	.section	.nv.constant0._Z10OutputIsARi,"a",@progbits
	.sectionflags	@""
	.align	4
.nv.constant0._Z10OutputIsARi:
	.zero		900


//--------------------- SYMBOLS --------------------------

	.type		.nv.reservedSmem.offset0,@object
	.size		.nv.reservedSmem.offset0,0x4
